//
// Generated by NVIDIA NVVM Compiler
//
// Compiler Build ID: CL-36424714
// Cuda compilation tools, release 13.0, V13.0.88
// Based on NVVM 20.0.0
//

.version 9.0
.target sm_100
.address_size 64

	// .globl	_Z9sumMatrixPdS_S_

.visible .entry _Z9sumMatrixPdS_S_(
	.param .u64 .ptr .align 1 _Z9sumMatrixPdS_S__param_0,
	.param .u64 .ptr .align 1 _Z9sumMatrixPdS_S__param_1,
	.param .u64 .ptr .align 1 _Z9sumMatrixPdS_S__param_2
)
{
	.reg .pred 	%p<5>;
	.reg .b32 	%r<22>;
	.reg .b64 	%rd<32>;
	.reg .b64 	%fd<16>;

	ld.param.u64 	%rd14, [_Z9sumMatrixPdS_S__param_0];
	ld.param.u64 	%rd15, [_Z9sumMatrixPdS_S__param_1];
	ld.param.u64 	%rd16, [_Z9sumMatrixPdS_S__param_2];
	mov.u32 	%r8, %ctaid.x;
	mov.u32 	%r9, %ntid.x;
	mov.u32 	%r10, %tid.x;
	mad.lo.s32 	%r1, %r8, %r9, %r10;
	mov.u32 	%r11, %ctaid.y;
	mov.u32 	%r12, %ntid.y;
	mov.u32 	%r13, %tid.y;
	mad.lo.s32 	%r14, %r11, %r12, %r13;
	setp.gt.s32 	%p1, %r1, 699;
	setp.gt.u32 	%p2, %r14, 599;
	or.pred  	%p3, %p1, %p2;
	@%p3 bra 	$L__BB0_4;
	cvta.to.global.u64 	%rd17, %rd15;
	mul.lo.s32 	%r20, %r1, 300;
	add.s32 	%r16, %r14, 600;
	mul.wide.u32 	%rd18, %r16, 8;
	add.s64 	%rd31, %rd17, %rd18;
	add.s32 	%r17, %r14, 1200;
	mul.wide.u32 	%rd19, %r17, 8;
	add.s64 	%rd30, %rd17, %rd19;
	add.s32 	%r18, %r14, 1800;
	mul.wide.u32 	%rd20, %r18, 8;
	add.s64 	%rd29, %rd17, %rd20;
	mul.wide.u32 	%rd21, %r14, 8;
	add.s64 	%rd28, %rd17, %rd21;
	cvta.to.global.u64 	%rd22, %rd14;
	add.s64 	%rd5, %rd22, 16;
	mov.f64 	%fd15, 0d0000000000000000;
	mov.b32 	%r21, 0;
$L__BB0_2:
	mul.wide.s32 	%rd23, %r20, 8;
	add.s64 	%rd24, %rd5, %rd23;
	ld.global.f64 	%fd4, [%rd24+-16];
	ld.global.f64 	%fd5, [%rd28];
	fma.rn.f64 	%fd6, %fd4, %fd5, %fd15;
	ld.global.f64 	%fd7, [%rd24+-8];
	ld.global.f64 	%fd8, [%rd31];
	fma.rn.f64 	%fd9, %fd7, %fd8, %fd6;
	ld.global.f64 	%fd10, [%rd24];
	ld.global.f64 	%fd11, [%rd30];
	fma.rn.f64 	%fd12, %fd10, %fd11, %fd9;
	ld.global.f64 	%fd13, [%rd24+8];
	ld.global.f64 	%fd14, [%rd29];
	fma.rn.f64 	%fd15, %fd13, %fd14, %fd12;
	add.s32 	%r21, %r21, 4;
	add.s64 	%rd31, %rd31, 19200;
	add.s64 	%rd30, %rd30, 19200;
	add.s64 	%rd29, %rd29, 19200;
	add.s64 	%rd28, %rd28, 19200;
	add.s32 	%r20, %r20, 4;
	setp.ne.s32 	%p4, %r21, 300;
	@%p4 bra 	$L__BB0_2;
	mad.lo.s32 	%r19, %r1, 600, %r14;
	cvta.to.global.u64 	%rd25, %rd16;
	mul.wide.s32 	%rd26, %r19, 8;
	add.s64 	%rd27, %rd25, %rd26;
	st.global.f64 	[%rd27], %fd15;
$L__BB0_4:
	ret;

}


// ===== COMPILED SASS (sm_100) =====

	.target	sm_100

	.elftype	@"ET_EXEC"


//--------------------- .note.nv.tkinfo           --------------------------
	.section	.note.nv.tkinfo,"",@"SHT_NOTE"
	.sectionflags	@"SHF_NOTE_NV_TKINFO"
	.tkinfo
        /*0018*/ 	.word	0x00000002
        /*0030*/ 	.string	""
        /*0030*/ 	.string	"ptxas"
        /*0030*/ 	.string	"Cuda compilation tools, release 13.0, V13.0.88"
        /*0030*/ 	.string	"Build cuda_13.0.r13.0/compiler.36424714_0"
        /*0030*/ 	.string	"-arch sm_100 -m 64 "



//--------------------- .note.nv.cuinfo           --------------------------
	.section	.note.nv.cuinfo,"",@"SHT_NOTE"
	.sectionflags	@"SHF_NOTE_NV_CUINFO"
        /*0018*/ 	.short	0x0002
        /*001a*/ 	.short	0x0064
        /*001c*/ 	.short	0x0082
	.zero		2


//--------------------- .nv.info                  --------------------------
	.section	.nv.info,"",@"SHT_CUDA_INFO"
	.align	4


	//----- nvinfo : EIATTR_REGCOUNT
	.align		4
        /*0000*/ 	.byte	0x04, 0x2f
        /*0002*/ 	.short	(.L_1 - .L_0)
	.align		4
.L_0:
        /*0004*/ 	.word	index@(_Z9sumMatrixPdS_S_)
        /*0008*/ 	.word	0x0000001e


	//----- nvinfo : EIATTR_FRAME_SIZE
	.align		4
.L_1:
        /*000c*/ 	.byte	0x04, 0x11
        /*000e*/ 	.short	(.L_3 - .L_2)
	.align		4
.L_2:
        /*0010*/ 	.word	index@(_Z9sumMatrixPdS_S_)
        /*0014*/ 	.word	0x00000000


	//----- nvinfo : EIATTR_MIN_STACK_SIZE
	.align		4
.L_3:
        /*0018*/ 	.byte	0x04, 0x12
        /*001a*/ 	.short	(.L_5 - .L_4)
	.align		4
.L_4:
        /*001c*/ 	.word	index@(_Z9sumMatrixPdS_S_)
        /*0020*/ 	.word	0x00000000
.L_5:


//--------------------- .nv.compat                --------------------------
	.section	.nv.compat,"",@"SHT_CUDA_COMPAT_INFO"
	.align	4
        /*0000*/ 	.byte	0x02, 0x09, 0x00, 0x00, 0x02, 0x02, 0x01, 0x00, 0x02, 0x05, 0x05, 0x00, 0x03, 0x07, 0x01, 0x01
        /*0010*/ 	.byte	0x02, 0x03, 0x00, 0x00, 0x02, 0x06, 0x01, 0x00, 0x04, 0x0b, 0x08, 0x00, 0x01, 0x00, 0x00, 0x00
        /*0020*/ 	.byte	0x00, 0x00, 0x00, 0x00


//--------------------- .nv.info._Z9sumMatrixPdS_S_ --------------------------
	.section	.nv.info._Z9sumMatrixPdS_S_,"",@"SHT_CUDA_INFO"
	.sectionflags	@""
	.align	4


	//----- nvinfo : EIATTR_CUDA_API_VERSION
	.align		4
        /*0000*/ 	.byte	0x04, 0x37
        /*0002*/ 	.short	(.L_7 - .L_6)
.L_6:
        /*0004*/ 	.word	0x00000082


	//----- nvinfo : EIATTR_KPARAM_INFO
	.align		4
.L_7:
        /*0008*/ 	.byte	0x04, 0x17
        /*000a*/ 	.short	(.L_9 - .L_8)
.L_8:
        /*000c*/ 	.word	0x00000000
        /*0010*/ 	.short	0x0002
        /*0012*/ 	.short	0x0010
        /*0014*/ 	.byte	0x00, 0xf5, 0x21, 0x00


	//----- nvinfo : EIATTR_KPARAM_INFO
	.align		4
.L_9:
        /*0018*/ 	.byte	0x04, 0x17
        /*001a*/ 	.short	(.L_11 - .L_10)
.L_10:
        /*001c*/ 	.word	0x00000000
        /*0020*/ 	.short	0x0001
        /*0022*/ 	.short	0x0008
        /*0024*/ 	.byte	0x00, 0xf5, 0x21, 0x00


	//----- nvinfo : EIATTR_KPARAM_INFO
	.align		4
.L_11:
        /*0028*/ 	.byte	0x04, 0x17
        /*002a*/ 	.short	(.L_13 - .L_12)
.L_12:
        /*002c*/ 	.word	0x00000000
        /*0030*/ 	.short	0x0000
        /*0032*/ 	.short	0x0000
        /*0034*/ 	.byte	0x00, 0xf5, 0x21, 0x00


	//----- nvinfo : EIATTR_SPARSE_MMA_MASK
	.align		4
.L_13:
        /*0038*/ 	.byte	0x03, 0x50
        /*003a*/ 	.short	0x0000


	//----- nvinfo : EIATTR_MAXREG_COUNT
	.align		4
        /*003c*/ 	.byte	0x03, 0x1b
        /*003e*/ 	.short	0x00ff


	//----- nvinfo : EIATTR_MERCURY_ISA_VERSION
	.align		4
        /*0040*/ 	.byte	0x03, 0x5f
        /*0042*/ 	.short	0x0101


	//----- nvinfo : EIATTR_VRC_CTA_INIT_COUNT
	.align		4
        /*0044*/ 	.byte	0x02, 0x4a
	.zero		1
	.zero		1


	//----- nvinfo : EIATTR_EXIT_INSTR_OFFSETS
	.align		4
        /*0048*/ 	.byte	0x04, 0x1c
        /*004a*/ 	.short	(.L_15 - .L_14)


	//   ....[0]....
.L_14:
        /*004c*/ 	.word	0x000000b0


	//   ....[1]....
        /*0050*/ 	.word	0x00001000


	//----- nvinfo : EIATTR_CBANK_PARAM_SIZE
	.align		4
.L_15:
        /*0054*/ 	.byte	0x03, 0x19
        /*0056*/ 	.short	0x0018


	//----- nvinfo : EIATTR_PARAM_CBANK
	.align		4
        /*0058*/ 	.byte	0x04, 0x0a
        /*005a*/ 	.short	(.L_17 - .L_16)
	.align		4
.L_16:
        /*005c*/ 	.word	index@(.nv.constant0._Z9sumMatrixPdS_S_)
        /*0060*/ 	.short	0x0380
        /*0062*/ 	.short	0x0018


	//----- nvinfo : EIATTR_SW_WAR
	.align		4
.L_17:
        /*0064*/ 	.byte	0x04, 0x36
        /*0066*/ 	.short	(.L_19 - .L_18)
.L_18:
        /*0068*/ 	.word	0x00000008
.L_19:


//--------------------- .nv.callgraph             --------------------------
	.section	.nv.callgraph,"",@"SHT_CUDA_CALLGRAPH"
	.align	4
	.sectionentsize	8
	.align		4
        /*0000*/ 	.word	0x00000000
	.align		4
        /*0004*/ 	.word	0xffffffff
	.align		4
        /*0008*/ 	.word	0x00000000
	.align		4
        /*000c*/ 	.word	0xfffffffe
	.align		4
        /*0010*/ 	.word	0x00000000
	.align		4
        /*0014*/ 	.word	0xfffffffd
	.align		4
        /*0018*/ 	.word	0x00000000
	.align		4
        /*001c*/ 	.word	0xfffffffc


//--------------------- .text._Z9sumMatrixPdS_S_  --------------------------
	.section	.text._Z9sumMatrixPdS_S_,"ax",@progbits
	.align	128
        .global         _Z9sumMatrixPdS_S_
        .type           _Z9sumMatrixPdS_S_,@function
        .size           _Z9sumMatrixPdS_S_,(.L_x_2 - _Z9sumMatrixPdS_S_)
        .other          _Z9sumMatrixPdS_S_,@"STO_CUDA_ENTRY STV_DEFAULT"
_Z9sumMatrixPdS_S_:
.text._Z9sumMatrixPdS_S_:
[----:B------:R-:W-:Y:S01]  /*0000*/  LDC R1, c[0x0][0x37c] ;  /* 0x0000df00ff017b82 */ /* 0x000fe20000000800 */
[----:B------:R-:W0:Y:S07]  /*0010*/  S2R R5, SR_TID.Y ;  /* 0x0000000000057919 */ /* 0x000e2e0000002200 */
[----:B------:R-:W1:Y:S01]  /*0020*/  LDC R3, c[0x0][0x360] ;  /* 0x0000d800ff037b82 */ /* 0x000e620000000800 */
[----:B------:R-:W1:Y:S07]  /*0030*/  S2R R2, SR_TID.X ;  /* 0x0000000000027919 */ /* 0x000e6e0000002100 */
[----:B------:R-:W0:Y:S08]  /*0040*/  S2UR UR5, SR_CTAID.Y ;  /* 0x00000000000579c3 */ /* 0x000e300000002600 */
[----:B------:R-:W0:Y:S08]  /*0050*/  LDC R0, c[0x0][0x364] ;  /* 0x0000d900ff007b82 */ /* 0x000e300000000800 */
[----:B------:R-:W1:Y:S01]  /*0060*/  S2UR UR4, SR_CTAID.X ;  /* 0x00000000000479c3 */ /* 0x000e620000002500 */
[----:B0-----:R-:W-:-:S05]  /*0070*/  IMAD R0, R0, UR5, R5 ;  /* 0x0000000500007c24 */ /* 0x001fca000f8e0205 */
[----:B------:R-:W-:Y:S01]  /*0080*/  ISETP.GT.U32.AND P0, PT, R0, 0x257, PT ;  /* 0x000002570000780c */ /* 0x000fe20003f04070 */
[----:B-1----:R-:W-:-:S05]  /*0090*/  IMAD R3, R3, UR4, R2 ;  /* 0x0000000403037c24 */ /* 0x002fca000f8e0202 */
[----:B------:R-:W-:-:S13]  /*00a0*/  ISETP.GT.OR P0, PT, R3, 0x2bb, P0 ;  /* 0x000002bb0300780c */ /* 0x000fda0000704670 */
[----:B------:R-:W-:Y:S05]  /*00b0*/  @P0 EXIT ;  /* 0x000000000000094d */ /* 0x000fea0003800000 */
[----:B------:R-:W0:Y:S01]  /*00c0*/  LDCU.64 UR4, c[0x0][0x380] ;  /* 0x00007000ff0477ac */ /* 0x000e220008000a00 */
[----:B------:R-:W1:Y:S01]  /*00d0*/  LDC.64 R10, c[0x0][0x388] ;  /* 0x0000e200ff0a7b82 */ /* 0x000e620000000a00 */
[C---:B------:R-:W-:Y:S01]  /*00e0*/  IADD3 R13, PT, PT, R0.reuse, 0x258, RZ ;  /* 0x00000258000d7810 */ /* 0x040fe20007ffe0ff */
[----:B------:R-:W-:Y:S01]  /*00f0*/  IMAD R2, R3, 0x12c, RZ ;  /* 0x0000012c03027824 */ /* 0x000fe200078e02ff */
[C---:B------:R-:W-:Y:S02]  /*0100*/  IADD3 R25, PT, PT, R0.reuse, 0x4b0, RZ ;  /* 0x000004b000197810 */ /* 0x040fe40007ffe0ff */
[----:B------:R-:W-:Y:S02]  /*0110*/  CS2R R18, SRZ ;  /* 0x0000000000127805 */ /* 0x000fe4000001ff00 */
[----:B------:R-:W-:Y:S01]  /*0120*/  IADD3 R5, PT, PT, R0, 0x708, RZ ;  /* 0x0000070800057810 */ /* 0x000fe20007ffe0ff */
[----:B------:R-:W2:Y:S01]  /*0130*/  LDCU.64 UR6, c[0x0][0x358] ;  /* 0x00006b00ff0677ac */ /* 0x000ea20008000a00 */
[----:B0-----:R-:W-:-:S04]  /*0140*/  UIADD3 UR4, UP0, UPT, UR4, 0x10, URZ ;  /* 0x0000001004047890 */ /* 0x001fc8000ff1e0ff */
[----:B------:R-:W-:Y:S02]  /*0150*/  UIADD3.X UR5, UPT, UPT, URZ, UR5, URZ, UP0, !UPT ;  /* 0x00000005ff057290 */ /* 0x000fe400087fe4ff */
[----:B------:R-:W-:Y:S01]  /*0160*/  MOV R6, UR4 ;  /* 0x0000000400067c02 */ /* 0x000fe20008000f00 */
[--C-:B-1----:R-:W-:Y:S01]  /*0170*/  IMAD.WIDE.U32 R12, R13, 0x8, R10.reuse ;  /* 0x000000080d0c7825 */ /* 0x102fe200078e000a */
[----:B------:R-:W-:Y:S02]  /*0180*/  UMOV UR4, URZ ;  /* 0x000000ff00047c82 */ /* 0x000fe40008000000 */
[----:B------:R-:W-:Y:S01]  /*0190*/  MOV R7, UR5 ;  /* 0x0000000500077c02 */ /* 0x000fe20008000f00 */
[----:B------:R-:W-:-:S04]  /*01a0*/  IMAD.WIDE.U32 R24, R25, 0x8, R10 ;  /* 0x0000000819187825 */ /* 0x000fc800078e000a */
[----:B------:R-:W-:-:S04]  /*01b0*/  IMAD.WIDE.U32 R4, R5, 0x8, R10 ;  /* 0x0000000805047825 */ /* 0x000fc800078e000a */
[----:B--2---:R-:W-:-:S07]  /*01c0*/  IMAD.WIDE.U32 R10, R0, 0x8, R10 ;  /* 0x00000008000a7825 */ /* 0x004fce00078e000a */
.L_x_0:
[----:B------:R-:W-:Y:S01]  /*01d0*/  IMAD.WIDE R8, R2, 0x8, R6 ;  /* 0x0000000802087825 */ /* 0x000fe200078e0206 */
[----:B------:R-:W2:Y:S04]  /*01e0*/  LDG.E.64 R20, desc[UR6][R10.64] ;  /* 0x000000060a147981 */ /* 0x000ea8000c1e1b00 */
[----:B------:R-:W2:Y:S04]  /*01f0*/  LDG.E.64 R22, desc[UR6][R8.64+-0x10] ;  /* 0xfffff00608167981 */ /* 0x000ea8000c1e1b00 */
[----:B------:R-:W3:Y:S04]  /*0200*/  LDG.E.64 R14, desc[UR6][R12.64] ;  /* 0x000000060c0e7981 */ /* 0x000ee8000c1e1b00 */
[----:B------:R-:W3:Y:S04]  /*0210*/  LDG.E.64 R16, desc[UR6][R8.64+-0x8] ;  /* 0xfffff80608107981 */ /* 0x000ee8000c1e1b00 */
[----:B------:R-:W4:Y:S01]  /*0220*/  LDG.E.64 R26, desc[UR6][R4.64] ;  /* 0x00000006041a7981 */ /* 0x000f22000c1e1b00 */
[----:B--2---:R-:W-:Y:S01]  /*0230*/  DFMA R18, R22, R20, R18 ;  /* 0x000000141612722b */ /* 0x004fe20000000012 */
[----:B------:R-:W-:Y:S01]  /*0240*/  IMAD.MOV.U32 R20, RZ, RZ, R24 ;  /* 0x000000ffff147224 */ /* 0x000fe200078e0018 */
[----:B------:R-:W-:-:S02]  /*0250*/  MOV R21, R25 ;  /* 0x0000001900157202 */ /* 0x000fc40000000f00 */
[----:B------:R-:W2:Y:S04]  /*0260*/  LDG.E.64 R24, desc[UR6][R8.64] ;  /* 0x0000000608187981 */ /* 0x000ea8000c1e1b00 */
[----:B------:R-:W2:Y:S01]  /*0270*/  LDG.E.64 R22, desc[UR6][R20.64] ;  /* 0x0000000614167981 */ /* 0x000ea2000c1e1b00 */
[----:B---3--:R-:W-:-:S03]  /*0280*/  DFMA R14, R16, R14, R18 ;  /* 0x0000000e100e722b */ /* 0x008fc60000000012 */
[----:B------:R-:W4:Y:S01]  /*0290*/  LDG.E.64 R18, desc[UR6][R8.64+0x8] ;  /* 0x0000080608127981 */ /* 0x000f22000c1e1b00 */
[----:B------:R-:W-:-:S05]  /*02a0*/  IADD3 R17, PT, PT, R2, 0x4, RZ ;  /* 0x0000000402117810 */ /* 0x000fca0007ffe0ff */
[----:B------:R-:W-:Y:S01]  /*02b0*/  IMAD.WIDE R16, R17, 0x8, R6 ;  /* 0x0000000811107825 */ /* 0x000fe200078e0206 */
[----:B------:R-:W3:Y:S01]  /*02c0*/  LDG.E.64 R8, desc[UR6][R20.64+0x4b00] ;  /* 0x004b000614087981 */ /* 0x000ee2000c1e1b00 */
[----:B--2---:R-:W-:-:S03]  /*02d0*/  DFMA R24, R24, R22, R14 ;  /* 0x000000161818722b */ /* 0x004fc6000000000e */
[----:B------:R-:W2:Y:S04]  /*02e0*/  LDG.E.64 R22, desc[UR6][R10.64+0x4b00] ;  /* 0x004b00060a167981 */ /* 0x000ea8000c1e1b00 */
[----:B------:R-:W2:Y:S01]  /*02f0*/  LDG.E.64 R14, desc[UR6][R16.64+-0x10] ;  /* 0xfffff006100e7981 */ /* 0x000ea2000c1e1b00 */
[----:B----4-:R-:W-:-:S03]  /*0300*/  DFMA R26, R18, R26, R24 ;  /* 0x0000001a121a722b */ /* 0x010fc60000000018 */
[----:B------:R-:W4:Y:S04]  /*0310*/  LDG.E.64 R24, desc[UR6][R12.64+0x4b00] ;  /* 0x004b00060c187981 */ /* 0x000f28000c1e1b00 */
[----:B------:R-:W4:Y:S01]  /*0320*/  LDG.E.64 R18, desc[UR6][R16.64+-0x8] ;  /* 0xfffff80610127981 */ /* 0x000f22000c1e1b00 */
[----:B--2---:R-:W-:-:S03]  /*0330*/  DFMA R22, R14, R22, R26 ;  /* 0x000000160e16722b */ /* 0x004fc6000000001a */
[----:B------:R-:W3:Y:S04]  /*0340*/  LDG.E.64 R14, desc[UR6][R16.64] ;  /* 0x00000006100e7981 */ /* 0x000ee8000c1e1b00 */
[----:B------:R-:W2:Y:S01]  /*0350*/  LDG.E.64 R26, desc[UR6][R16.64+0x8] ;  /* 0x00000806101a7981 */ /* 0x000ea2000c1e1b00 */
[----:B----4-:R-:W-:-:S03]  /*0360*/  DFMA R24, R18, R24, R22 ;  /* 0x000000181218722b */ /* 0x010fc60000000016 */
[----:B------:R-:W2:Y:S01]  /*0370*/  LDG.E.64 R18, desc[UR6][R4.64+0x4b00] ;  /* 0x004b000604127981 */ /* 0x000ea2000c1e1b00 */
[----:B------:R-:W-:-:S05]  /*0380*/  IADD3 R23, PT, PT, R2, 0x8, RZ ;  /* 0x0000000802177810 */ /* 0x000fca0007ffe0ff */
[----:B------:R-:W-:Y:S01]  /*0390*/  IMAD.WIDE R22, R23, 0x8, R6 ;  /* 0x0000000817167825 */ /* 0x000fe200078e0206 */
[----:B------:R-:W4:Y:S01]  /*03a0*/  LDG.E.64 R16, desc[UR6][R4.64+0x9600] ;  /* 0x0096000604107981 */ /* 0x000f22000c1e1b00 */
[----:B---3--:R-:W-:-:S03]  /*03b0*/  DFMA R24, R14, R8, R24 ;  /* 0x000000080e18722b */ /* 0x008fc60000000018 */
[----:B------:R-:W3:Y:S04]  /*03c0*/  LDG.E.64 R14, desc[UR6][R10.64+0x9600] ;  /* 0x009600060a0e7981 */ /* 0x000ee8000c1e1b00 */
[----:B------:R-:W3:Y:S01]  /*03d0*/  LDG.E.64 R8, desc[UR6][R22.64+-0x10] ;  /* 0xfffff00616087981 */ /* 0x000ee2000c1e1b00 */
[----:B--2---:R-:W-:-:S03]  /*03e0*/  DFMA R26, R26, R18, R24 ;  /* 0x000000121a1a722b */ /* 0x004fc60000000018 */
[----:B------:R-:W2:Y:S04]  /*03f0*/  LDG.E.64 R24, desc[UR6][R12.64+0x9600] ;  /* 0x009600060c187981 */ /* 0x000ea8000c1e1b00 */
[----:B------:R-:W2:Y:S01]  /*0400*/  LDG.E.64 R18, desc[UR6][R22.64+-0x8] ;  /* 0xfffff80616127981 */ /* 0x000ea2000c1e1b00 */
[----:B---3--:R-:W-:-:S03]  /*0410*/  DFMA R26, R8, R14, R26 ;  /* 0x0000000e081a722b */ /* 0x008fc6000000001a */
[----:B------:R-:W3:Y:S04]  /*0420*/  LDG.E.64 R8, desc[UR6][R20.64+0x9600] ;  /* 0x0096000614087981 */ /* 0x000ee8000c1e1b00 */
[----:B------:R-:W3:Y:S01]  /*0430*/  LDG.E.64 R14, desc[UR6][R22.64] ;  /* 0x00000006160e7981 */ /* 0x000ee2000c1e1b00 */
[----:B--2---:R-:W-:-:S03]  /*0440*/  DFMA R18, R18, R24, R26 ;  /* 0x000000181212722b */ /* 0x004fc6000000001a */
[----:B------:R-:W4:Y:S01]  /*0450*/  LDG.E.64 R26, desc[UR6][R22.64+0x8] ;  /* 0x00000806161a7981 */ /* 0x000f22000c1e1b00 */
[----:B------:R-:W-:-:S05]  /*0460*/  IADD3 R25, PT, PT, R2, 0xc, RZ ;  /* 0x0000000c02197810 */ /* 0x000fca0007ffe0ff */
[----:B------:R-:W-:Y:S01]  /*0470*/  IMAD.WIDE R24, R25, 0x8, R6 ;  /* 0x0000000819187825 */ /* 0x000fe200078e0206 */
[----:B---3--:R-:W-:Y:S01]  /*0480*/  DFMA R18, R14, R8, R18 ;  /* 0x000000080e12722b */ /* 0x008fe20000000012 */
[----:B------:R-:W2:Y:S04]  /*0490*/  LDG.E.64 R14, desc[UR6][R10.64+0xe100] ;  /* 0x00e100060a0e7981 */ /* 0x000ea8000c1e1b00 */
[----:B------:R-:W2:Y:S03]  /*04a0*/  LDG.E.64 R8, desc[UR6][R24.64+-0x10] ;  /* 0xfffff00618087981 */ /* 0x000ea6000c1e1b00 */
[----:B----4-:R-:W-:Y:S02]  /*04b0*/  DFMA R26, R26, R16, R18 ;  /* 0x000000101a1a722b */ /* 0x010fe40000000012 */
[----:B------:R-:W3:Y:S04]  /*04c0*/  LDG.E.64 R18, desc[UR6][R12.64+0xe100] ;  /* 0x00e100060c127981 */ /* 0x000ee8000c1e1b00 */
[----:B------:R-:W3:Y:S02]  /*04d0*/  LDG.E.64 R16, desc[UR6][R24.64+-0x8] ;  /* 0xfffff80618107981 */ /* 0x000ee4000c1e1b00 */
[----:B--2---:R-:W-:-:S02]  /*04e0*/  DFMA R26, R8, R14, R26 ;  /* 0x0000000e081a722b */ /* 0x004fc4000000001a */
[----:B------:R-:W2:Y:S04]  /*04f0*/  LDG.E.64 R8, desc[UR6][R20.64+0xe100] ;  /* 0x00e1000614087981 */ /* 0x000ea8000c1e1b00 */
[----:B------:R-:W2:Y:S02]  /*0500*/  LDG.E.64 R14, desc[UR6][R24.64] ;  /* 0x00000006180e7981 */ /* 0x000ea4000c1e1b00 */
[----:B---3--:R-:W-:Y:S02]  /*0510*/  DFMA R18, R16, R18, R26 ;  /* 0x000000121012722b */ /* 0x008fe4000000001a */
[----:B------:R-:W3:Y:S04]  /*0520*/  LDG.E.64 R16, desc[UR6][R4.64+0xe100] ;  /* 0x00e1000604107981 */ /* 0x000ee8000c1e1b00 */
[----:B------:R-:W3:Y:S01]  /*0530*/  LDG.E.64 R26, desc[UR6][R24.64+0x8] ;  /* 0x00000806181a7981 */ /* 0x000ee2000c1e1b00 */
[----:B------:R-:W-:-:S04]  /*0540*/  VIADD R23, R2, 0x10 ;  /* 0x0000001002177836 */ /* 0x000fc80000000000 */
[----:B------:R-:W-:Y:S01]  /*0550*/  IMAD.WIDE R22, R23, 0x8, R6 ;  /* 0x0000000817167825 */ /* 0x000fe200078e0206 */
[----:B--2---:R-:W-:Y:S01]  /*0560*/  DFMA R18, R14, R8, R18 ;  /* 0x000000080e12722b */ /* 0x004fe20000000012 */
[----:B------:R-:W2:Y:S04]  /*0570*/  LDG.E.64 R14, desc[UR6][R10.64+0x12c00] ;  /* 0x012c00060a0e7981 */ /* 0x000ea8000c1e1b00 */
[----:B------:R-:W2:Y:S03]  /*0580*/  LDG.E.64 R8, desc[UR6][R22.64+-0x10] ;  /* 0xfffff00616087981 */ /* 0x000ea6000c1e1b00 */
[----:B---3--:R-:W-:Y:S02]  /*0590*/  DFMA R26, R26, R16, R18 ;  /* 0x000000101a1a722b */ /* 0x008fe40000000012 */
        /* <DEDUP_REMOVED lines=8> */
[----:B------:R-:W-:-:S05]  /*0620*/  IADD3 R25, PT, PT, R2, 0x14, RZ ;  /* 0x0000001402197810 */ /* 0x000fca0007ffe0ff */
        /* <DEDUP_REMOVED lines=18> */
[----:B---3--:R-:W-:Y:S01]  /*0750*/  DFMA R26, R26, R18, R16 ;  /* 0x000000121a1a722b */ /* 0x008fe20000000010 */
[----:B------:R-:W3:Y:S04]  /*0760*/  LDG.E.64 R18, desc[UR6][R12.64+0x1c200] ;  /* 0x01c200060c127981 */ /* 0x000ee8000c1e1b00 */
[----:B------:R-:W3:Y:S03]  /*0770*/  LDG.E.64 R16, desc[UR6][R22.64+-0x8] ;  /* 0xfffff80616107981 */ /* 0x000ee6000c1e1b00 */
[----:B--2---:R-:W-:Y:S01]  /*0780*/  DFMA R26, R8, R14, R26 ;  /* 0x0000000e081a722b */ /* 0x004fe2000000001a */
[----:B------:R-:W2:Y:S04]  /*0790*/  LDG.E.64 R8, desc[UR6][R20.64+0x1c200] ;  /* 0x01c2000614087981 */ /* 0x000ea8000c1e1b00 */
[----:B------:R-:W2:Y:S03]  /*07a0*/  LDG.E.64 R14, desc[UR6][R22.64] ;  /* 0x00000006160e7981 */ /* 0x000ea6000c1e1b00 */
[----:B---3--:R-:W-:Y:S01]  /*07b0*/  DFMA R18, R16, R18, R26 ;  /* 0x000000121012722b */ /* 0x008fe2000000001a */
        /* <DEDUP_REMOVED lines=87> */
[----:B------:R-:W-:-:S05]  /*0d30*/  IMAD.WIDE R24, R25, 0x8, R6 ;  /* 0x0000000819187825 */ /* 0x000fca00078e0206 */
[----:B------:R-:W4:Y:S01]  /*0d40*/  LDG.E.64 R22, desc[UR6][R24.64+0x8] ;  /* 0x0000080618167981 */ /* 0x000f22000c1e1b00 */
[----:B--2---:R-:W-:-:S03]  /*0d50*/  DFMA R18, R14, R8, R18 ;  /* 0x000000080e12722b */ /* 0x004fc60000000012 */
[----:B------:R-:W2:Y:S04]  /*0d60*/  LDG.E.64 R14, desc[UR6][R10.64+0x3cf00] ;  /* 0x03cf00060a0e7981 */ /* 0x000ea8000c1e1b00 */
[----:B------:R-:W2:Y:S01]  /*0d70*/  LDG.E.64 R8, desc[UR6][R24.64+-0x10] ;  /* 0xfffff00618087981 */ /* 0x000ea2000c1e1b00 */
[----:B---3--:R-:W-:-:S03]  /*0d80*/  DFMA R26, R26, R16, R18 ;  /* 0x000000101a1a722b */ /* 0x008fc60000000012 */
[----:B------:R-:W3:Y:S04]  /*0d90*/  LDG.E.64 R18, desc[UR6][R12.64+0x3cf00] ;  /* 0x03cf00060c127981 */ /* 0x000ee8000c1e1b00 */
[----:B------:R-:W3:Y:S01]  /*0da0*/  LDG.E.64 R16, desc[UR6][R24.64+-0x8] ;  /* 0xfffff80618107981 */ /* 0x000ee2000c1e1b00 */
[----:B--2---:R-:W-:-:S03]  /*0db0*/  DFMA R26, R8, R14, R26 ;  /* 0x0000000e081a722b */ /* 0x004fc6000000001a */
[----:B------:R-:W2:Y:S04]  /*0dc0*/  LDG.E.64 R8, desc[UR6][R20.64+0x3cf00] ;  /* 0x03cf000614087981 */ /* 0x000ea8000c1e1b00 */
[----:B------:R-:W2:Y:S01]  /*0dd0*/  LDG.E.64 R14, desc[UR6][R24.64] ;  /* 0x00000006180e7981 */ /* 0x000ea2000c1e1b00 */
[----:B---3--:R-:W-:-:S03]  /*0de0*/  DFMA R18, R16, R18, R26 ;  /* 0x000000121012722b */ /* 0x008fc6000000001a */
[----:B------:R-:W4:Y:S01]  /*0df0*/  LDG.E.64 R16, desc[UR6][R4.64+0x3cf00] ;  /* 0x03cf000604107981 */ /* 0x000f22000c1e1b00 */
[----:B------:R-:W-:-:S04]  /*0e00*/  VIADD R27, R2, 0x38 ;  /* 0x00000038021b7836 */ /* 0x000fc80000000000 */
[----:B------:R-:W-:Y:S01]  /*0e10*/  IMAD.WIDE R26, R27, 0x8, R6 ;  /* 0x000000081b1a7825 */ /* 0x000fe200078e0206 */
[----:B--2---:R-:W-:Y:S01]  /*0e20*/  DFMA R18, R14, R8, R18 ;  /* 0x000000080e12722b */ /* 0x004fe20000000012 */
[----:B------:R-:W2:Y:S04]  /*0e30*/  LDG.E.64 R8, desc[UR6][R10.64+0x41a00] ;  /* 0x041a00060a087981 */ /* 0x000ea8000c1e1b00 */
[----:B------:R-:W2:Y:S03]  /*0e40*/  LDG.E.64 R14, desc[UR6][R26.64+-0x10] ;  /* 0xfffff0061a0e7981 */ /* 0x000ea6000c1e1b00 */
[----:B----4-:R-:W-:Y:S01]  /*0e50*/  DFMA R16, R22, R16, R18 ;  /* 0x000000101610722b */ /* 0x010fe20000000012 */
[----:B------:R-:W3:Y:S04]  /*0e60*/  LDG.E.64 R22, desc[UR6][R12.64+0x41a00] ;  /* 0x041a00060c167981 */ /* 0x000ee8000c1e1b00 */
[----:B------:R-:W3:Y:S03]  /*0e70*/  LDG.E.64 R18, desc[UR6][R26.64+-0x8] ;  /* 0xfffff8061a127981 */ /* 0x000ee6000c1e1b00 */
[----:B--2---:R-:W-:Y:S01]  /*0e80*/  DFMA R8, R14, R8, R16 ;  /* 0x000000080e08722b */ /* 0x004fe20000000010 */
[----:B------:R-:W2:Y:S04]  /*0e90*/  LDG.E.64 R14, desc[UR6][R20.64+0x41a00] ;  /* 0x041a0006140e7981 */ /* 0x000ea8000c1e1b00 */
[----:B------:R-:W2:Y:S03]  /*0ea0*/  LDG.E.64 R16, desc[UR6][R26.64] ;  /* 0x000000061a107981 */ /* 0x000ea6000c1e1b00 */
[----:B---3--:R-:W-:-:S02]  /*0eb0*/  DFMA R22, R18, R22, R8 ;  /* 0x000000161216722b */ /* 0x008fc40000000008 */
[----:B------:R0:W3:Y:S04]  /*0ec0*/  LDG.E.64 R8, desc[UR6][R4.64+0x41a00] ;  /* 0x041a000604087981 */ /* 0x0000e8000c1e1b00 */
[----:B------:R-:W3:Y:S01]  /*0ed0*/  LDG.E.64 R18, desc[UR6][R26.64+0x8] ;  /* 0x000008061a127981 */ /* 0x000ee2000c1e1b00 */
[----:B------:R-:W-:Y:S01]  /*0ee0*/  UIADD3 UR4, UPT, UPT, UR4, 0x3c, URZ ;  /* 0x0000003c04047890 */ /* 0x000fe2000fffe0ff */
[----:B------:R-:W-:-:S03]  /*0ef0*/  IADD3 R12, P0, PT, R12, 0x46500, RZ ;  /* 0x000465000c0c7810 */ /* 0x000fc60007f1e0ff */
[----:B------:R-:W-:Y:S01]  /*0f00*/  UISETP.NE.AND UP0, UPT, UR4, 0x12c, UPT ;  /* 0x0000012c0400788c */ /* 0x000fe2000bf05270 */
[----:B------:R-:W-:Y:S02]  /*0f10*/  IADD3.X R13, PT, PT, RZ, R13, RZ, P0, !PT ;  /* 0x0000000dff0d7210 */ /* 0x000fe400007fe4ff */
[----:B------:R-:W-:Y:S02]  /*0f20*/  IADD3 R24, P0, PT, R20, 0x46500, RZ ;  /* 0x0004650014187810 */ /* 0x000fe40007f1e0ff */
[----:B0-----:R-:W-:Y:S02]  /*0f30*/  IADD3 R4, P1, PT, R4, 0x46500, RZ ;  /* 0x0004650004047810 */ /* 0x001fe40007f3e0ff */
[----:B------:R-:W-:Y:S02]  /*0f40*/  IADD3 R10, P2, PT, R10, 0x46500, RZ ;  /* 0x000465000a0a7810 */ /* 0x000fe40007f5e0ff */
[----:B------:R-:W-:Y:S02]  /*0f50*/  IADD3.X R25, PT, PT, RZ, R21, RZ, P0, !PT ;  /* 0x00000015ff197210 */ /* 0x000fe400007fe4ff */
[----:B------:R-:W-:-:S02]  /*0f60*/  IADD3.X R5, PT, PT, RZ, R5, RZ, P1, !PT ;  /* 0x00000005ff057210 */ /* 0x000fc40000ffe4ff */
[----:B------:R-:W-:Y:S02]  /*0f70*/  IADD3.X R11, PT, PT, RZ, R11, RZ, P2, !PT ;  /* 0x0000000bff0b7210 */ /* 0x000fe400017fe4ff */
[----:B------:R-:W-:Y:S01]  /*0f80*/  IADD3 R2, PT, PT, R2, 0x3c, RZ ;  /* 0x0000003c02027810 */ /* 0x000fe20007ffe0ff */
[----:B--2---:R-:W-:-:S08]  /*0f90*/  DFMA R14, R16, R14, R22 ;  /* 0x0000000e100e722b */ /* 0x004fd00000000016 */
[----:B---3--:R-:W-:Y:S01]  /*0fa0*/  DFMA R18, R18, R8, R14 ;  /* 0x000000081212722b */ /* 0x008fe2000000000e */
[----:B------:R-:W-:Y:S10]  /*0fb0*/  BRA.U UP0, `(.L_x_0) ;  /* 0xfffffff100847547 */ /* 0x000ff4000b83ffff */
[----:B------:R-:W0:Y:S01]  /*0fc0*/  LDC.64 R4, c[0x0][0x390] ;  /* 0x0000e400ff047b82 */ /* 0x000e220000000a00 */
[----:B------:R-:W-:-:S04]  /*0fd0*/  IMAD R3, R3, 0x258, R0 ;  /* 0x0000025803037824 */ /* 0x000fc800078e0200 */
[----:B0-----:R-:W-:-:S05]  /*0fe0*/  IMAD.WIDE R2, R3, 0x8, R4 ;  /* 0x0000000803027825 */ /* 0x001fca00078e0204 */
[----:B------:R-:W-:Y:S01]  /*0ff0*/  STG.E.64 desc[UR6][R2.64], R18 ;  /* 0x0000001202007986 */ /* 0x000fe2000c101b06 */
[----:B------:R-:W-:Y:S05]  /*1000*/  EXIT ;  /* 0x000000000000794d */ /* 0x000fea0003800000 */
.L_x_1:
[----:B------:R-:W-:-:S00]  /*1010*/  BRA `(.L_x_1) ;  /* 0xfffffffc00fc7947 */ /* 0x000fc0000383ffff */
[----:B------:R-:W-:-:S00]  /*1020*/  NOP ;  /* 0x0000000000007918 */ /* 0x000fc00000000000 */
        /* <DEDUP_REMOVED lines=13> */
.L_x_2:


//--------------------- .nv.shared.reserved.0     --------------------------
	.section	.nv.shared.reserved.0,"aw",@nobits
	.weak		__nv_reservedSMEM_offset_0_alias
	.size		__nv_reservedSMEM_offset_0_alias, 0, 64
	.other		__nv_reservedSMEM_offset_0_alias,@"STO_CUDA_RESERVED_SHARED STV_DEFAULT"
__nv_reservedSMEM_offset_0_alias:
	.zero		0
	.zero		64


//--------------------- .nv.constant0._Z9sumMatrixPdS_S_ --------------------------
	.section	.nv.constant0._Z9sumMatrixPdS_S_,"a",@progbits
	.sectionflags	@""
	.align	4
.nv.constant0._Z9sumMatrixPdS_S_:
	.zero		920


//--------------------- SYMBOLS --------------------------

	.type		.nv.reservedSmem.offset0,@object
	.size		.nv.reservedSmem.offset0,0x4
